	.headerflags	@"EF_CUDA_TEXMODE_UNIFIED EF_CUDA_64BIT_ADDRESS EF_CUDA_ACCELERATORS EF_CUDA_SM90 EF_CUDA_VIRTUAL_SM(EF_CUDA_SM90)"
	.elftype	@"ET_EXEC"


//--------------------- .nv.info                  --------------------------
	.section	.nv.info,"",@"SHT_CUDA_INFO"
	.align	4


	//----- nvinfo : EIATTR_REGCOUNT
	.align		4
        /*0000*/ 	.byte	0x04, 0x2f
        /*0002*/ 	.short	(.L_1 - .L_0)
	.align		4
.L_0:
        /*0004*/ 	.word	index@(triton_poi_fused_cat_7)
        /*0008*/ 	.word	0x0000001d


	//----- nvinfo : EIATTR_MIN_STACK_SIZE
	.align		4
.L_1:
        /*000c*/ 	.byte	0x04, 0x12
        /*000e*/ 	.short	(.L_3 - .L_2)
	.align		4
.L_2:
        /*0010*/ 	.word	index@(triton_poi_fused_cat_7)
        /*0014*/ 	.word	0x00000000


	//----- nvinfo : EIATTR_FRAME_SIZE
	.align		4
.L_3:
        /*0018*/ 	.byte	0x04, 0x11
        /*001a*/ 	.short	(.L_5 - .L_4)
	.align		4
.L_4:
        /*001c*/ 	.word	index@(triton_poi_fused_cat_7)
        /*0020*/ 	.word	0x00000000


	//----- nvinfo : EIATTR_MIN_STACK_SIZE
	.align		4
.L_5:
        /*0024*/ 	.byte	0x04, 0x12
        /*0026*/ 	.short	(.L_7 - .L_6)
	.align		4
.L_6:
        /*0028*/ 	.word	index@(triton_poi_fused_cat_7)
        /*002c*/ 	.word	0x00000000
.L_7:


//--------------------- .nv.info.triton_poi_fused_cat_7 --------------------------
	.section	.nv.info.triton_poi_fused_cat_7,"",@"SHT_CUDA_INFO"
	.sectionflags	@""
	.align	4


	//----- nvinfo : EIATTR_CUDA_API_VERSION
	.align		4
        /*0000*/ 	.byte	0x04, 0x37
        /*0002*/ 	.short	(.L_9 - .L_8)
.L_8:
        /*0004*/ 	.word	0x0000007c


	//----- nvinfo : EIATTR_KPARAM_INFO
	.align		4
.L_9:
        /*0008*/ 	.byte	0x04, 0x17
        /*000a*/ 	.short	(.L_11 - .L_10)
.L_10:
        /*000c*/ 	.word	0x00000000
        /*0010*/ 	.short	0x0007
        /*0012*/ 	.short	0x0038
        /*0014*/ 	.byte	0x00, 0xf0, 0x11, 0x00


	//----- nvinfo : EIATTR_KPARAM_INFO
	.align		4
.L_11:
        /*0018*/ 	.byte	0x04, 0x17
        /*001a*/ 	.short	(.L_13 - .L_12)
.L_12:
        /*001c*/ 	.word	0x00000000
        /*0020*/ 	.short	0x0006
        /*0022*/ 	.short	0x0030
        /*0024*/ 	.byte	0x00, 0xf4, 0x21, 0x00


	//----- nvinfo : EIATTR_KPARAM_INFO
	.align		4
.L_13:
        /*0028*/ 	.byte	0x04, 0x17
        /*002a*/ 	.short	(.L_15 - .L_14)
.L_14:
        /*002c*/ 	.word	0x00000000
        /*0030*/ 	.short	0x0005
        /*0032*/ 	.short	0x0028
        /*0034*/ 	.byte	0x00, 0xf4, 0x21, 0x00


	//----- nvinfo : EIATTR_KPARAM_INFO
	.align		4
.L_15:
        /*0038*/ 	.byte	0x04, 0x17
        /*003a*/ 	.short	(.L_17 - .L_16)
.L_16:
        /*003c*/ 	.word	0x00000000
        /*0040*/ 	.short	0x0004
        /*0042*/ 	.short	0x0020
        /*0044*/ 	.byte	0x00, 0xf4, 0x21, 0x00


	//----- nvinfo : EIATTR_KPARAM_INFO
	.align		4
.L_17:
        /*0048*/ 	.byte	0x04, 0x17
        /*004a*/ 	.short	(.L_19 - .L_18)
.L_18:
        /*004c*/ 	.word	0x00000000
        /*0050*/ 	.short	0x0003
        /*0052*/ 	.short	0x0018
        /*0054*/ 	.byte	0x00, 0xf4, 0x21, 0x00


	//----- nvinfo : EIATTR_KPARAM_INFO
	.align		4
.L_19:
        /*0058*/ 	.byte	0x04, 0x17
        /*005a*/ 	.short	(.L_21 - .L_20)
.L_20:
        /*005c*/ 	.word	0x00000000
        /*0060*/ 	.short	0x0002
        /*0062*/ 	.short	0x0010
        /*0064*/ 	.byte	0x00, 0xf4, 0x21, 0x00


	//----- nvinfo : EIATTR_KPARAM_INFO
	.align		4
.L_21:
        /*0068*/ 	.byte	0x04, 0x17
        /*006a*/ 	.short	(.L_23 - .L_22)
.L_22:
        /*006c*/ 	.word	0x00000000
        /*0070*/ 	.short	0x0001
        /*0072*/ 	.short	0x0008
        /*0074*/ 	.byte	0x00, 0xf4, 0x21, 0x00


	//----- nvinfo : EIATTR_KPARAM_INFO
	.align		4
.L_23:
        /*0078*/ 	.byte	0x04, 0x17
        /*007a*/ 	.short	(.L_25 - .L_24)
.L_24:
        /*007c*/ 	.word	0x00000000
        /*0080*/ 	.short	0x0000
        /*0082*/ 	.short	0x0000
        /*0084*/ 	.byte	0x00, 0xf4, 0x21, 0x00


	//----- nvinfo : EIATTR_SPARSE_MMA_MASK
	.align		4
.L_25:
        /*0088*/ 	.byte	0x03, 0x50
        /*008a*/ 	.short	0x0000


	//----- nvinfo : EIATTR_MAXREG_COUNT
	.align		4
        /*008c*/ 	.byte	0x03, 0x1b
        /*008e*/ 	.short	0x00ff


	//----- nvinfo : EIATTR_EXIT_INSTR_OFFSETS
	.align		4
        /*0090*/ 	.byte	0x04, 0x1c
        /*0092*/ 	.short	(.L_27 - .L_26)


	//   ....[0]....
.L_26:
        /*0094*/ 	.word	0x00000840


	//----- nvinfo : EIATTR_REQNTID
	.align		4
.L_27:
        /*0098*/ 	.byte	0x04, 0x10
        /*009a*/ 	.short	(.L_29 - .L_28)
.L_28:
        /*009c*/ 	.word	0x00000080
        /*00a0*/ 	.word	0x00000001
        /*00a4*/ 	.word	0x00000001


	//----- nvinfo : EIATTR_CBANK_PARAM_SIZE
	.align		4
.L_29:
        /*00a8*/ 	.byte	0x03, 0x19
        /*00aa*/ 	.short	0x003c


	//----- nvinfo : EIATTR_PARAM_CBANK
	.align		4
        /*00ac*/ 	.byte	0x04, 0x0a
        /*00ae*/ 	.short	(.L_31 - .L_30)
	.align		4
.L_30:
        /*00b0*/ 	.word	index@(.nv.constant0.triton_poi_fused_cat_7)
        /*00b4*/ 	.short	0x0210
        /*00b6*/ 	.short	0x003c


	//----- nvinfo : EIATTR_SW_WAR
	.align		4
.L_31:
        /*00b8*/ 	.byte	0x04, 0x36
        /*00ba*/ 	.short	(.L_33 - .L_32)
.L_32:
        /*00bc*/ 	.word	0x00000008
.L_33:


//--------------------- .nv.callgraph             --------------------------
	.section	.nv.callgraph,"",@"SHT_CUDA_CALLGRAPH"
	.align	4
	.sectionentsize	8
	.align		4
        /*0000*/ 	.word	0x00000000
	.align		4
        /*0004*/ 	.word	0xffffffff
	.align		4
        /*0008*/ 	.word	0x00000000
	.align		4
        /*000c*/ 	.word	0xfffffffe
	.align		4
        /*0010*/ 	.word	0x00000000
	.align		4
        /*0014*/ 	.word	0xfffffffd
	.align		4
        /*0018*/ 	.word	0x00000000
	.align		4
        /*001c*/ 	.word	0xfffffffc


//--------------------- .text.triton_poi_fused_cat_7 --------------------------
	.section	.text.triton_poi_fused_cat_7,"ax",@progbits
	.align	128
        .global         triton_poi_fused_cat_7
        .type           triton_poi_fused_cat_7,@function
        .size           triton_poi_fused_cat_7,(.L_x_1 - triton_poi_fused_cat_7)
        .other          triton_poi_fused_cat_7,@"STO_CUDA_ENTRY STV_DEFAULT"
triton_poi_fused_cat_7:
.text.triton_poi_fused_cat_7:
[----:B------:R-:W-:Y:S01]  /*0000*/  LDC R1, c[0x0][0x28] ;  /* 0x00000a00ff017b82 */ /* 0x000fe20000000800 */
[----:B------:R-:W1:Y:S01]  /*0010*/  S2R R0, SR_TID.X ;  /* 0x0000000000007919 */ /* 0x000e620000002100 */
[----:B------:R-:W-:-:S06]  /*0020*/  ULDC.64 UR4, c[0x0][0x238] ;  /* 0x00008e0000047ab9 */ /* 0x000fcc0000000a00 */
[----:B------:R-:W2:Y:S01]  /*0030*/  LDC.64 R12, c[0x0][0x220] ;  /* 0x00008800ff0c7b82 */ /* 0x000ea20000000a00 */
[----:B------:R-:W3:Y:S07]  /*0040*/  S2R R5, SR_CTAID.X ;  /* 0x0000000000057919 */ /* 0x000eee0000002500 */
[----:B------:R-:W4:Y:S01]  /*0050*/  LDC.64 R8, c[0x0][0x218] ;  /* 0x00008600ff087b82 */ /* 0x000f220000000a00 */
[----:B-1----:R-:W-:-:S05]  /*0060*/  IMAD.SHL.U32 R0, R0, 0x2, RZ ;  /* 0x0000000200007824 */ /* 0x002fca00078e00ff */
[----:B------:R-:W-:-:S05]  /*0070*/  LOP3.LUT R0, R0, 0xfe, RZ, 0xc0, !PT ;  /* 0x000000fe00007812 */ /* 0x000fca00078ec0ff */
[----:B---3--:R-:W-:-:S05]  /*0080*/  IMAD R16, R5, 0x100, R0 ;  /* 0x0000010005107824 */ /* 0x008fca00078e0200 */
[----:B------:R-:W-:-:S04]  /*0090*/  SHF.R.S32.HI R3, RZ, 0x1f, R16 ;  /* 0x0000001fff037819 */ /* 0x000fc80000011410 */
[----:B------:R-:W-:Y:S02]  /*00a0*/  LEA.HI R2, R3, R16, RZ, 0x4 ;  /* 0x0000001003027211 */ /* 0x000fe400078f20ff */
[----:B------:R-:W-:Y:S02]  /*00b0*/  SHF.R.S32.HI R3, RZ, 0x17, R5 ;  /* 0x00000017ff037819 */ /* 0x000fe40000011405 */
[--C-:B------:R-:W-:Y:S02]  /*00c0*/  SHF.R.S32.HI R21, RZ, 0x4, R2.reuse ;  /* 0x00000004ff157819 */ /* 0x100fe40000011402 */
[----:B------:R-:W-:Y:S02]  /*00d0*/  SHF.R.S32.HI R0, RZ, 0x1f, R2 ;  /* 0x0000001fff007819 */ /* 0x000fe40000011402 */
[----:B------:R-:W-:Y:S02]  /*00e0*/  SGXT R3, R3, 0x1 ;  /* 0x000000010303781a */ /* 0x000fe40000000200 */
[----:B------:R-:W-:-:S02]  /*00f0*/  LEA.HI R0, R0, R21, RZ, 0x6 ;  /* 0x0000001500007211 */ /* 0x000fc400078f30ff */
[----:B------:R-:W-:Y:S02]  /*0100*/  LEA.HI R5, R3, R16, RZ, 0xa ;  /* 0x0000001003057211 */ /* 0x000fe400078f50ff */
[----:B------:R-:W-:Y:S02]  /*0110*/  LOP3.LUT R4, R0, 0xffffffc0, RZ, 0xc0, !PT ;  /* 0xffffffc000047812 */ /* 0x000fe400078ec0ff */
[----:B------:R-:W-:Y:S02]  /*0120*/  SHF.R.S32.HI R0, RZ, 0xa, R5 ;  /* 0x0000000aff007819 */ /* 0x000fe40000011405 */
[----:B------:R-:W-:Y:S01]  /*0130*/  LOP3.LUT R5, R2, 0xfffffff0, RZ, 0xc0, !PT ;  /* 0xfffffff002057812 */ /* 0x000fe200078ec0ff */
[----:B------:R-:W-:Y:S02]  /*0140*/  IMAD.IADD R21, R21, 0x1, -R4 ;  /* 0x0000000115157824 */ /* 0x000fe400078e0a04 */
[----:B------:R-:W-:Y:S02]  /*0150*/  IMAD.SHL.U32 R4, R0, 0x200, RZ ;  /* 0x0000020000047824 */ /* 0x000fe400078e00ff */
[----:B------:R-:W-:Y:S01]  /*0160*/  IMAD.IADD R5, R16, 0x1, -R5 ;  /* 0x0000000110057824 */ /* 0x000fe200078e0a05 */
[----:B------:R-:W-:-:S02]  /*0170*/  SHF.L.U32 R2, R21, 0x4, RZ ;  /* 0x0000000415027819 */ /* 0x000fc400000006ff */
[--C-:B------:R-:W-:Y:S02]  /*0180*/  SHF.R.S32.HI R7, RZ, 0x1f, R4.reuse ;  /* 0x0000001fff077819 */ /* 0x100fe40000011404 */
[----:B------:R-:W-:Y:S02]  /*0190*/  SHF.R.S32.HI R6, RZ, 0x1f, R5 ;  /* 0x0000001fff067819 */ /* 0x000fe40000011405 */
[----:B------:R-:W-:Y:S02]  /*01a0*/  IADD3 R5, P0, P2, R2, R5, R4 ;  /* 0x0000000502057210 */ /* 0x000fe40007a1e004 */
[----:B------:R-:W-:Y:S02]  /*01b0*/  SHF.R.S32.HI R2, RZ, 0x1f, R2 ;  /* 0x0000001fff027819 */ /* 0x000fe40000011402 */
[----:B------:R-:W-:Y:S02]  /*01c0*/  ISETP.GT.AND P1, PT, R21, 0x1f, PT ;  /* 0x0000001f1500780c */ /* 0x000fe40003f24270 */
[----:B------:R-:W-:-:S02]  /*01d0*/  IADD3.X R2, R2, R6, R7, P0, P2 ;  /* 0x0000000602027210 */ /* 0x000fc400007e4407 */
[----:B------:R-:W-:-:S04]  /*01e0*/  LEA R6, P0, R5, UR4, 0x2 ;  /* 0x0000000405067c11 */ /* 0x000fc8000f8010ff */
[----:B------:R-:W-:Y:S02]  /*01f0*/  LEA.HI.X R7, R5, UR5, R2, 0x2, P0 ;  /* 0x0000000505077c11 */ /* 0x000fe400080f1402 */
[----:B------:R-:W-:Y:S01]  /*0200*/  CS2R R4, SRZ ;  /* 0x0000000000047805 */ /* 0x000fe2000001ff00 */
[----:B------:R-:W-:-:S05]  /*0210*/  ULDC.64 UR4, c[0x0][0x208] ;  /* 0x0000820000047ab9 */ /* 0x000fca0000000a00 */
[----:B------:R1:W3:Y:S01]  /*0220*/  @P1 LDG.E.64 R4, desc[UR4][R6.64+-0x800] ;  /* 0xfff8000406041981 */ /* 0x0002e2000c1e1b00 */
[----:B------:R-:W-:Y:S01]  /*0230*/  LEA.HI R10, R3, R16, RZ, 0x2 ;  /* 0x00000010030a7211 */ /* 0x000fe200078f10ff */
[----:B------:R-:W-:Y:S01]  /*0240*/  VIADD R2, R16, 0x1 ;  /* 0x0000000110027836 */ /* 0x000fe20000000000 */
[C---:B------:R-:W-:Y:S01]  /*0250*/  ISETP.GE.AND P0, PT, R21.reuse, 0x20, PT ;  /* 0x000000201500780c */ /* 0x040fe20003f06270 */
[----:B------:R-:W-:Y:S01]  /*0260*/  IMAD R18, R0, 0x800, R21 ;  /* 0x0000080000127824 */ /* 0x000fe200078e0215 */
[----:B------:R-:W-:Y:S01]  /*0270*/  SHF.R.S32.HI R14, RZ, 0x2, R10 ;  /* 0x00000002ff0e7819 */ /* 0x000fe2000001140a */
[----:B--2---:R-:W-:Y:S01]  /*0280*/  IMAD.WIDE R12, R21, 0x4, R12 ;  /* 0x00000004150c7825 */ /* 0x004fe200078e020c */
[----:B------:R-:W-:Y:S02]  /*0290*/  LEA.HI R3, R3, R2, RZ, 0x2 ;  /* 0x0000000203037211 */ /* 0x000fe400078f10ff */
[----:B------:R-:W-:Y:S01]  /*02a0*/  LOP3.LUT R15, R10, 0xfffffffc, RZ, 0xc0, !PT ;  /* 0xfffffffc0a0f7812 */ /* 0x000fe200078ec0ff */
[----:B-1----:R-:W1:Y:S01]  /*02b0*/  LDC.64 R6, c[0x0][0x228] ;  /* 0x00008a00ff067b82 */ /* 0x002e620000000a00 */
[----:B------:R-:W-:-:S02]  /*02c0*/  LEA.HI R17, R14, R14, RZ, 0x2 ;  /* 0x0000000e0e117211 */ /* 0x000fc400078f10ff */
[----:B------:R-:W-:Y:S01]  /*02d0*/  LOP3.LUT R3, R3, 0x7fffffc, RZ, 0xc0, !PT ;  /* 0x07fffffc03037812 */ /* 0x000fe200078ec0ff */
[----:B------:R-:W-:Y:S01]  /*02e0*/  IMAD.IADD R15, R16, 0x1, -R15 ;  /* 0x00000001100f7824 */ /* 0x000fe200078e0a0f */
[----:B------:R-:W-:-:S03]  /*02f0*/  LOP3.LUT R17, R17, 0xfffffffc, RZ, 0xc0, !PT ;  /* 0xfffffffc11117812 */ /* 0x000fc600078ec0ff */
[----:B------:R-:W-:Y:S01]  /*0300*/  IMAD.IADD R3, R2, 0x1, -R3 ;  /* 0x0000000102037824 */ /* 0x000fe200078e0a03 */
[----:B------:R-:W-:Y:S01]  /*0310*/  IADD3 R17, R14, -R17, RZ ;  /* 0x800000110e117210 */ /* 0x000fe20007ffe0ff */
[----:B------:R-:W-:Y:S01]  /*0320*/  IMAD R2, R15, 0x20, R18 ;  /* 0x000000200f027824 */ /* 0x000fe200078e0212 */
[----:B------:R-:W2:Y:S01]  /*0330*/  LDC.64 R10, c[0x0][0x230] ;  /* 0x00008c00ff0a7b82 */ /* 0x000ea20000000a00 */
[----:B------:R-:W-:Y:S01]  /*0340*/  IMAD R20, R0, 0x800, R15 ;  /* 0x0000080000147824 */ /* 0x000fe200078e020f */
[----:B------:R-:W-:Y:S01]  /*0350*/  LEA R18, R3, R18, 0x5 ;  /* 0x0000001203127211 */ /* 0x000fe200078e28ff */
[C---:B------:R-:W-:Y:S02]  /*0360*/  IMAD R15, R17.reuse, 0x100, R2 ;  /* 0x00000100110f7824 */ /* 0x040fe400078e0202 */
[C---:B------:R-:W-:Y:S02]  /*0370*/  IMAD R20, R17.reuse, 0x8, R20 ;  /* 0x0000000811147824 */ /* 0x040fe400078e0214 */
[----:B------:R-:W-:Y:S01]  /*0380*/  IMAD R19, R17, 0x100, R18 ;  /* 0x0000010011137824 */ /* 0x000fe200078e0212 */
[----:B------:R-:W5:Y:S01]  /*0390*/  LDC.64 R2, c[0x0][0x210] ;  /* 0x00008400ff027b82 */ /* 0x000f620000000a00 */
[----:B------:R-:W-:Y:S01]  /*03a0*/  HFMA2.MMA R18, -RZ, RZ, 0, 0 ;  /* 0x00000000ff127435 */ /* 0x000fe200000001ff */
[----:B------:R-:W-:-:S02]  /*03b0*/  IMAD.MOV.U32 R17, RZ, RZ, RZ ;  /* 0x000000ffff117224 */ /* 0x000fc400078e00ff */
[----:B------:R-:W-:Y:S02]  /*03c0*/  IMAD.MOV.U32 R0, RZ, RZ, RZ ;  /* 0x000000ffff007224 */ /* 0x000fe400078e00ff */
[--C-:B----4-:R-:W-:Y:S02]  /*03d0*/  IMAD.WIDE R22, R15, 0x4, R8.reuse ;  /* 0x000000040f167825 */ /* 0x110fe400078e0208 */
[----:B------:R-:W4:Y:S02]  /*03e0*/  @!P0 LDG.E.EL R17, desc[UR4][R12.64] ;  /* 0x000000040c118981 */ /* 0x000f24000c2e1900 */
[----:B------:R-:W-:Y:S02]  /*03f0*/  IMAD.MOV.U32 R26, RZ, RZ, RZ ;  /* 0x000000ffff1a7224 */ /* 0x000fe400078e00ff */
[----:B------:R-:W-:Y:S01]  /*0400*/  IMAD.WIDE R8, R19, 0x4, R8 ;  /* 0x0000000413087825 */ /* 0x000fe200078e0208 */
[----:B------:R1:W4:Y:S03]  /*0410*/  @!P0 LDG.E.EL R18, desc[UR4][R12.64] ;  /* 0x000000040c128981 */ /* 0x000326000c2e1900 */
[C---:B--2---:R-:W-:Y:S01]  /*0420*/  IMAD.WIDE R10, R21.reuse, 0x4, R10 ;  /* 0x00000004150a7825 */ /* 0x044fe200078e020a */
[----:B------:R-:W-:Y:S01]  /*0430*/  CS2R R24, SRZ ;  /* 0x0000000000187805 */ /* 0x000fe2000001ff00 */
[----:B------:R-:W2:Y:S02]  /*0440*/  @!P0 LDG.E.EL R0, desc[UR4][R22.64] ;  /* 0x0000000416008981 */ /* 0x000ea4000c2e1900 */
[----:B------:R-:W-:-:S02]  /*0450*/  IMAD R21, R21, 0x40, R20 ;  /* 0x0000004015157824 */ /* 0x000fc400078e0214 */
[--C-:B-1----:R-:W-:Y:S01]  /*0460*/  IMAD.WIDE R14, R15, 0x4, R6.reuse ;  /* 0x000000040f0e7825 */ /* 0x102fe200078e0206 */
[----:B------:R-:W-:Y:S01]  /*0470*/  MOV R12, RZ ;  /* 0x000000ff000c7202 */ /* 0x000fe20000000f00 */
[----:B------:R-:W2:Y:S02]  /*0480*/  @!P0 LDG.E.EL R26, desc[UR4][R8.64] ;  /* 0x00000004081a8981 */ /* 0x000ea4000c2e1900 */
[----:B------:R-:W-:Y:S02]  /*0490*/  IMAD.WIDE R6, R19, 0x4, R6 ;  /* 0x0000000413067825 */ /* 0x000fe400078e0206 */
[----:B------:R-:W2:Y:S02]  /*04a0*/  @!P0 LDG.E.EL R24, desc[UR4][R10.64] ;  /* 0x000000040a188981 */ /* 0x000ea4000c2e1900 */
[----:B-----5:R-:W-:Y:S01]  /*04b0*/  IMAD.WIDE R20, R21, 0x4, R2 ;  /* 0x0000000415147825 */ /* 0x020fe200078e0202 */
[----:B------:R-:W-:Y:S01]  /*04c0*/  CS2R R2, SRZ ;  /* 0x0000000000027805 */ /* 0x000fe2000001ff00 */
[----:B------:R-:W5:Y:S02]  /*04d0*/  @!P0 LDG.E.EL R12, desc[UR4][R6.64] ;  /* 0x00000004060c8981 */ /* 0x000f64000c2e1900 */
[----:B------:R-:W-:-:S02]  /*04e0*/  IMAD.MOV.U32 R19, RZ, RZ, RZ ;  /* 0x000000ffff137224 */ /* 0x000fc400078e00ff */
[----:B------:R-:W2:Y:S04]  /*04f0*/  @!P0 LDG.E.EL R25, desc[UR4][R14.64] ;  /* 0x000000040e198981 */ /* 0x000ea8000c2e1900 */
[----:B------:R1:W5:Y:S04]  /*0500*/  @!P0 LDG.E.EL R19, desc[UR4][R10.64] ;  /* 0x000000040a138981 */ /* 0x000368000c2e1900 */
[----:B------:R-:W5:Y:S01]  /*0510*/  @!P0 LDG.E.64 R2, desc[UR4][R20.64] ;  /* 0x0000000414028981 */ /* 0x000f62000c1e1b00 */
[----:B01----:R-:W-:Y:S01]  /*0520*/  IMAD.MOV.U32 R11, RZ, RZ, 0x3e800000 ;  /* 0x3e800000ff0b7424 */ /* 0x003fe200078e00ff */
[----:B---3--:R-:W-:-:S02]  /*0530*/  SEL R13, R4, RZ, P1 ;  /* 0x000000ff040d7207 */ /* 0x008fc40000800000 */
[----:B------:R-:W-:-:S03]  /*0540*/  SEL R8, R5, RZ, P1 ;  /* 0x000000ff05087207 */ /* 0x000fc60000800000 */
[----:B------:R-:W-:-:S04]  /*0550*/  FADD R4, RZ, -R13 ;  /* 0x8000000dff047221 */ /* 0x000fc80000000000 */
[----:B------:R-:W-:Y:S01]  /*0560*/  FMUL R9, R4, 1.4426950216293334961 ;  /* 0x3fb8aa3b04097820 */ /* 0x000fe20000400000 */
[----:B------:R-:W-:-:S04]  /*0570*/  FADD R4, RZ, -R8 ;  /* 0x80000008ff047221 */ /* 0x000fc80000000000 */
[----:B------:R-:W-:Y:S01]  /*0580*/  FMUL R14, R4, 1.4426950216293334961 ;  /* 0x3fb8aa3b040e7820 */ /* 0x000fe20000400000 */
[----:B------:R-:W-:-:S04]  /*0590*/  FSETP.GEU.AND P1, PT, R9, -126, PT ;  /* 0xc2fc00000900780b */ /* 0x000fc80003f2e000 */
[----:B------:R-:W-:-:S09]  /*05a0*/  FSETP.GEU.AND P2, PT, R14, -126, PT ;  /* 0xc2fc00000e00780b */ /* 0x000fd20003f4e000 */
[----:B------:R-:W-:-:S04]  /*05b0*/  @!P1 FMUL R9, R9, 0.5 ;  /* 0x3f00000009099820 */ /* 0x000fc80000400000 */
[----:B------:R-:W-:Y:S01]  /*05c0*/  @!P2 FMUL R14, R14, 0.5 ;  /* 0x3f0000000e0ea820 */ /* 0x000fe20000400000 */
[----:B------:R-:W0:Y:S08]  /*05d0*/  MUFU.EX2 R4, R9 ;  /* 0x0000000900047308 */ /* 0x000e300000000800 */
[----:B------:R-:W1:Y:S01]  /*05e0*/  MUFU.EX2 R5, R14 ;  /* 0x0000000e00057308 */ /* 0x000e620000000800 */
[----:B0-----:R-:W-:-:S04]  /*05f0*/  @!P1 FMUL R4, R4, R4 ;  /* 0x0000000404049220 */ /* 0x001fc80000400000 */
[----:B------:R-:W-:Y:S01]  /*0600*/  FADD R6, R4, 1 ;  /* 0x3f80000004067421 */ /* 0x000fe20000000000 */
[----:B-1----:R-:W-:-:S04]  /*0610*/  @!P2 FMUL R5, R5, R5 ;  /* 0x000000050505a220 */ /* 0x002fc80000400000 */
[----:B------:R-:W-:Y:S01]  /*0620*/  FADD R7, R5, 1 ;  /* 0x3f80000005077421 */ /* 0x000fe20000000000 */
[----:B------:R-:W-:Y:S01]  /*0630*/  FSETP.GT.AND P1, PT, R6, 8.50705917302346158658e+37, PT ;  /* 0x7e8000000600780b */ /* 0x000fe20003f24000 */
[----:B------:R-:W0:Y:S03]  /*0640*/  LDC.64 R4, c[0x0][0x240] ;  /* 0x00009000ff047b82 */ /* 0x000e260000000a00 */
[----:B------:R-:W-:-:S09]  /*0650*/  FSETP.GT.AND P2, PT, R7, 8.50705917302346158658e+37, PT ;  /* 0x7e8000000700780b */ /* 0x000fd20003f44000 */
[----:B------:R-:W-:-:S04]  /*0660*/  @P1 FMUL R6, R6, 0.25 ;  /* 0x3e80000006061820 */ /* 0x000fc80000400000 */
[----:B------:R-:W-:Y:S02]  /*0670*/  @P2 FMUL R7, R7, 0.25 ;  /* 0x3e80000007072820 */ /* 0x000fe40000400000 */
[----:B------:R-:W1:Y:S01]  /*0680*/  MUFU.RCP R6, R6 ;  /* 0x0000000600067308 */ /* 0x000e620000001000 */
[----:B----4-:R-:W-:Y:S02]  /*0690*/  SEL R18, R18, RZ, !P0 ;  /* 0x000000ff12127207 */ /* 0x010fe40004000000 */
[----:B------:R-:W-:-:S05]  /*06a0*/  SEL R17, R17, RZ, !P0 ;  /* 0x000000ff11117207 */ /* 0x000fca0004000000 */
[----:B------:R-:W3:Y:S01]  /*06b0*/  MUFU.RCP R7, R7 ;  /* 0x0000000700077308 */ /* 0x000ee20000001000 */
[----:B--2---:R-:W-:Y:S02]  /*06c0*/  SEL R9, R0, RZ, !P0 ;  /* 0x000000ff00097207 */ /* 0x004fe40004000000 */
[----:B------:R-:W-:Y:S02]  /*06d0*/  SEL R10, R26, RZ, !P0 ;  /* 0x000000ff1a0a7207 */ /* 0x000fe40004000000 */
[----:B-----5:R-:W-:Y:S01]  /*06e0*/  SEL R14, R12, RZ, !P0 ;  /* 0x000000ff0c0e7207 */ /* 0x020fe20004000000 */
[----:B------:R-:W-:Y:S01]  /*06f0*/  FADD R9, R9, R18 ;  /* 0x0000001209097221 */ /* 0x000fe20000000000 */
[----:B------:R-:W-:Y:S01]  /*0700*/  SEL R24, R24, RZ, !P0 ;  /* 0x000000ff18187207 */ /* 0x000fe20004000000 */
[----:B------:R-:W-:Y:S01]  /*0710*/  FADD R10, R10, R17 ;  /* 0x000000110a0a7221 */ /* 0x000fe20000000000 */
[----:B------:R-:W-:Y:S02]  /*0720*/  SEL R25, R25, RZ, !P0 ;  /* 0x000000ff19197207 */ /* 0x000fe40004000000 */
[----:B------:R-:W-:-:S02]  /*0730*/  SEL R19, R19, RZ, !P0 ;  /* 0x000000ff13137207 */ /* 0x000fc40004000000 */
[----:B------:R-:W-:Y:S02]  /*0740*/  SEL R12, R2, RZ, !P0 ;  /* 0x000000ff020c7207 */ /* 0x000fe40004000000 */
[----:B------:R-:W-:Y:S02]  /*0750*/  SEL R15, R3, RZ, !P0 ;  /* 0x000000ff030f7207 */ /* 0x000fe40004000000 */
[C---:B------:R-:W-:Y:S02]  /*0760*/  FSEL R3, R11.reuse, 1, P1 ;  /* 0x3f8000000b037808 */ /* 0x040fe40000800000 */
[----:B------:R-:W-:Y:S01]  /*0770*/  FSEL R2, R11, 1, P2 ;  /* 0x3f8000000b027808 */ /* 0x000fe20001000000 */
[----:B------:R-:W-:Y:S01]  /*0780*/  FADD R0, R25, R24 ;  /* 0x0000001819007221 */ /* 0x000fe20000000000 */
[----:B------:R-:W-:Y:S01]  /*0790*/  FADD R19, R14, R19 ;  /* 0x000000130e137221 */ /* 0x000fe20000000000 */
[----:B------:R-:W-:Y:S01]  /*07a0*/  FADD R9, R12, R9 ;  /* 0x000000090c097221 */ /* 0x000fe20000000000 */
[----:B------:R-:W-:Y:S01]  /*07b0*/  FADD R10, R15, R10 ;  /* 0x0000000a0f0a7221 */ /* 0x000fe20000000000 */
[----:B-1----:R-:W-:Y:S01]  /*07c0*/  FMUL R6, R6, R3 ;  /* 0x0000000306067220 */ /* 0x002fe20000400000 */
[----:B---3--:R-:W-:Y:S01]  /*07d0*/  FMUL R7, R7, R2 ;  /* 0x0000000207077220 */ /* 0x008fe20000400000 */
[----:B------:R-:W-:Y:S01]  /*07e0*/  FADD R18, R0, R9 ;  /* 0x0000000900127221 */ /* 0x000fe20000000000 */
[----:B------:R-:W-:Y:S01]  /*07f0*/  FADD R19, R19, R10 ;  /* 0x0000000a13137221 */ /* 0x000fe20000000000 */
[----:B0-----:R-:W-:-:S04]  /*0800*/  IMAD.WIDE R4, R16, 0x4, R4 ;  /* 0x0000000410047825 */ /* 0x001fc800078e0204 */
[----:B------:R-:W-:Y:S01]  /*0810*/  @P0 FMUL R18, R13, R6 ;  /* 0x000000060d120220 */ /* 0x000fe20000400000 */
[----:B------:R-:W-:-:S05]  /*0820*/  @P0 FMUL R19, R8, R7 ;  /* 0x0000000708130220 */ /* 0x000fca0000400000 */
[----:B------:R-:W-:Y:S01]  /*0830*/  STG.E.64 desc[UR4][R4.64], R18 ;  /* 0x0000001204007986 */ /* 0x000fe2000c101b04 */
[----:B------:R-:W-:Y:S05]  /*0840*/  EXIT ;  /* 0x000000000000794d */ /* 0x000fea0003800000 */
.L_x_0:
[----:B------:R-:W-:-:S00]  /*0850*/  BRA `(.L_x_0) ;  /* 0xfffffffc00fc7947 */ /* 0x000fc0000383ffff */
[----:B------:R-:W-:-:S00]  /*0860*/  NOP ;  /* 0x0000000000007918 */ /* 0x000fc00000000000 */
        /* <DEDUP_REMOVED lines=9> */
.L_x_1:


//--------------------- .nv.constant0.triton_poi_fused_cat_7 --------------------------
	.section	.nv.constant0.triton_poi_fused_cat_7,"a",@progbits
	.sectionflags	@""
	.align	4
.nv.constant0.triton_poi_fused_cat_7:
	.zero		588
